//
// Generated by NVIDIA NVVM Compiler
//
// Compiler Build ID: CL-36424714
// Cuda compilation tools, release 13.0, V13.0.88
// Based on NVVM 20.0.0
//

.version 9.0
.target sm_100
.address_size 64

	// .globl	_Z12jacobikernelPfS_S_iifff
// _ZZ12jacobikernelPfS_S_iifffE8mychange has been demoted
// _ZZ15reductionkernelPfiE8mychange has been demoted

.visible .entry _Z12jacobikernelPfS_S_iifff(
	.param .u64 .ptr .align 1 _Z12jacobikernelPfS_S_iifff_param_0,
	.param .u64 .ptr .align 1 _Z12jacobikernelPfS_S_iifff_param_1,
	.param .u64 .ptr .align 1 _Z12jacobikernelPfS_S_iifff_param_2,
	.param .u32 _Z12jacobikernelPfS_S_iifff_param_3,
	.param .u32 _Z12jacobikernelPfS_S_iifff_param_4,
	.param .f32 _Z12jacobikernelPfS_S_iifff_param_5,
	.param .f32 _Z12jacobikernelPfS_S_iifff_param_6,
	.param .f32 _Z12jacobikernelPfS_S_iifff_param_7
)
{
	.reg .pred 	%p<8>;
	.reg .b32 	%r<35>;
	.reg .b32 	%f<32>;
	.reg .b64 	%rd<15>;
	// demoted variable
	.shared .align 4 .b8 _ZZ12jacobikernelPfS_S_iifffE8mychange[1296];
	ld.param.u64 	%rd6, [_Z12jacobikernelPfS_S_iifff_param_0];
	ld.param.u64 	%rd4, [_Z12jacobikernelPfS_S_iifff_param_1];
	ld.param.u64 	%rd5, [_Z12jacobikernelPfS_S_iifff_param_2];
	ld.param.u32 	%r16, [_Z12jacobikernelPfS_S_iifff_param_4];
	ld.param.f32 	%f1, [_Z12jacobikernelPfS_S_iifff_param_5];
	ld.param.f32 	%f2, [_Z12jacobikernelPfS_S_iifff_param_6];
	ld.param.f32 	%f3, [_Z12jacobikernelPfS_S_iifff_param_7];
	cvta.to.global.u64 	%rd1, %rd6;
	mov.u32 	%r1, %tid.x;
	mov.u32 	%r2, %tid.y;
	mov.u32 	%r3, %ctaid.x;
	mov.u32 	%r4, %ntid.x;
	mad.lo.s32 	%r5, %r3, %r4, %r1;
	mov.u32 	%r6, %ctaid.y;
	mov.u32 	%r7, %ntid.y;
	mad.lo.s32 	%r17, %r6, %r7, %r2;
	mul.lo.s32 	%r8, %r16, %r17;
	add.s32 	%r9, %r8, %r5;
	mul.wide.s32 	%rd7, %r9, 4;
	add.s64 	%rd2, %rd1, %rd7;
	ld.global.f32 	%f4, [%rd2];
	mad.lo.s32 	%r18, %r2, 18, %r1;
	shl.b32 	%r19, %r18, 2;
	mov.u32 	%r20, _ZZ12jacobikernelPfS_S_iifffE8mychange;
	add.s32 	%r10, %r20, %r19;
	st.shared.f32 	[%r10], %f4;
	setp.gt.u32 	%p1, %r1, 1;
	@%p1 bra 	$L__BB0_2;
	ld.global.f32 	%f5, [%rd2+64];
	st.shared.f32 	[%r10+64], %f5;
$L__BB0_2:
	setp.gt.u32 	%p2, %r2, 1;
	shl.b32 	%r21, %r16, 4;
	add.s32 	%r22, %r9, %r21;
	mul.wide.s32 	%rd8, %r22, 4;
	add.s64 	%rd3, %rd1, %rd8;
	@%p2 bra 	$L__BB0_4;
	ld.global.f32 	%f6, [%rd3];
	st.shared.f32 	[%r10+1152], %f6;
$L__BB0_4:
	or.b32  	%r23, %r2, %r1;
	and.b32  	%r24, %r23, 1022;
	setp.ne.s32 	%p3, %r24, 0;
	@%p3 bra 	$L__BB0_6;
	ld.global.f32 	%f7, [%rd3+64];
	st.shared.f32 	[%r10+1216], %f7;
$L__BB0_6:
	bar.sync 	0;
	ld.shared.f32 	%f8, [%r10+76];
	ld.shared.f32 	%f9, [%r10+72];
	ld.shared.f32 	%f10, [%r10+4];
	add.f32 	%f11, %f9, %f10;
	ld.shared.f32 	%f12, [%r10+80];
	add.f32 	%f13, %f11, %f12;
	ld.shared.f32 	%f14, [%r10+148];
	add.f32 	%f15, %f13, %f14;
	mul.f32 	%f16, %f2, %f15;
	fma.rn.f32 	%f17, %f1, %f8, %f16;
	ld.shared.f32 	%f18, [%r10];
	ld.shared.f32 	%f19, [%r10+144];
	add.f32 	%f20, %f18, %f19;
	ld.shared.f32 	%f21, [%r10+8];
	add.f32 	%f22, %f20, %f21;
	ld.shared.f32 	%f23, [%r10+152];
	add.f32 	%f24, %f22, %f23;
	fma.rn.f32 	%f25, %f3, %f24, %f17;
	add.s32 	%r25, %r8, %r16;
	add.s32 	%r26, %r5, %r25;
	add.s32 	%r27, %r26, 1;
	cvta.to.global.u64 	%rd9, %rd4;
	mul.wide.s32 	%rd10, %r27, 4;
	add.s64 	%rd11, %rd9, %rd10;
	st.global.f32 	[%rd11], %f25;
	bar.sync 	0;
	mad.lo.s32 	%r11, %r4, %r2, %r1;
	sub.f32 	%f26, %f25, %f8;
	abs.f32 	%f27, %f26;
	shl.b32 	%r28, %r11, 2;
	add.s32 	%r12, %r20, %r28;
	st.shared.f32 	[%r12], %f27;
	bar.sync 	0;
	mul.lo.s32 	%r34, %r4, %r7;
	setp.lt.u32 	%p4, %r34, 2;
	@%p4 bra 	$L__BB0_10;
$L__BB0_7:
	shr.u32 	%r15, %r34, 1;
	setp.ge.u32 	%p5, %r11, %r15;
	@%p5 bra 	$L__BB0_9;
	ld.shared.f32 	%f28, [%r12];
	shl.b32 	%r30, %r15, 2;
	add.s32 	%r31, %r12, %r30;
	ld.shared.f32 	%f29, [%r31];
	max.f32 	%f30, %f28, %f29;
	st.shared.f32 	[%r12], %f30;
$L__BB0_9:
	bar.sync 	0;
	setp.gt.u32 	%p6, %r34, 3;
	mov.u32 	%r34, %r15;
	@%p6 bra 	$L__BB0_7;
$L__BB0_10:
	setp.ne.s32 	%p7, %r11, 0;
	@%p7 bra 	$L__BB0_12;
	ld.shared.f32 	%f31, [_ZZ12jacobikernelPfS_S_iifffE8mychange];
	mov.u32 	%r32, %nctaid.x;
	mad.lo.s32 	%r33, %r32, %r6, %r3;
	cvta.to.global.u64 	%rd12, %rd5;
	mul.wide.u32 	%rd13, %r33, 4;
	add.s64 	%rd14, %rd12, %rd13;
	st.global.f32 	[%rd14], %f31;
$L__BB0_12:
	ret;

}
	// .globl	_Z15reductionkernelPfi
.visible .entry _Z15reductionkernelPfi(
	.param .u64 .ptr .align 1 _Z15reductionkernelPfi_param_0,
	.param .u32 _Z15reductionkernelPfi_param_1
)
{
	.reg .pred 	%p<8>;
	.reg .b32 	%r<16>;
	.reg .b32 	%f<15>;
	.reg .b64 	%rd<7>;
	// demoted variable
	.shared .align 4 .b8 _ZZ15reductionkernelPfiE8mychange[1024];
	ld.param.u64 	%rd2, [_Z15reductionkernelPfi_param_0];
	ld.param.u32 	%r8, [_Z15reductionkernelPfi_param_1];
	cvta.to.global.u64 	%rd1, %rd2;
	mov.u32 	%r1, %tid.x;
	setp.ge.s32 	%p1, %r1, %r8;
	mov.f32 	%f14, 0f00000000;
	@%p1 bra 	$L__BB1_2;
	mul.wide.u32 	%rd3, %r1, 4;
	add.s64 	%rd4, %rd1, %rd3;
	ld.global.f32 	%f14, [%rd4];
$L__BB1_2:
	mov.u32 	%r15, %ntid.x;
	setp.gt.s32 	%p2, %r15, %r8;
	@%p2 bra 	$L__BB1_5;
	mov.u32 	%r14, %r15;
$L__BB1_4:
	add.s32 	%r9, %r14, %r1;
	mul.wide.s32 	%rd5, %r9, 4;
	add.s64 	%rd6, %rd1, %rd5;
	ld.global.f32 	%f7, [%rd6];
	max.f32 	%f14, %f14, %f7;
	add.s32 	%r14, %r14, %r15;
	setp.le.s32 	%p3, %r14, %r8;
	@%p3 bra 	$L__BB1_4;
$L__BB1_5:
	shl.b32 	%r10, %r1, 2;
	mov.u32 	%r11, _ZZ15reductionkernelPfiE8mychange;
	add.s32 	%r5, %r11, %r10;
	st.shared.f32 	[%r5], %f14;
	bar.sync 	0;
	setp.lt.u32 	%p4, %r15, 2;
	@%p4 bra 	$L__BB1_9;
$L__BB1_6:
	shr.u32 	%r7, %r15, 1;
	setp.ge.u32 	%p5, %r1, %r7;
	@%p5 bra 	$L__BB1_8;
	ld.shared.f32 	%f8, [%r5];
	shl.b32 	%r12, %r7, 2;
	add.s32 	%r13, %r5, %r12;
	ld.shared.f32 	%f9, [%r13];
	max.f32 	%f10, %f8, %f9;
	st.shared.f32 	[%r5], %f10;
$L__BB1_8:
	bar.sync 	0;
	setp.gt.u32 	%p6, %r15, 3;
	mov.u32 	%r15, %r7;
	@%p6 bra 	$L__BB1_6;
$L__BB1_9:
	setp.ne.s32 	%p7, %r1, 0;
	@%p7 bra 	$L__BB1_11;
	ld.shared.f32 	%f11, [_ZZ15reductionkernelPfiE8mychange];
	st.global.f32 	[%rd1], %f11;
$L__BB1_11:
	ret;

}


// ===== COMPILED SASS (sm_100) =====

	.target	sm_100

	.elftype	@"ET_EXEC"


//--------------------- .note.nv.tkinfo           --------------------------
	.section	.note.nv.tkinfo,"",@"SHT_NOTE"
	.sectionflags	@"SHF_NOTE_NV_TKINFO"
	.tkinfo
        /*0018*/ 	.word	0x00000002
        /*0030*/ 	.string	""
        /*0030*/ 	.string	"ptxas"
        /*0030*/ 	.string	"Cuda compilation tools, release 13.0, V13.0.88"
        /*0030*/ 	.string	"Build cuda_13.0.r13.0/compiler.36424714_0"
        /*0030*/ 	.string	"-arch sm_100 -m 64 "



//--------------------- .note.nv.cuinfo           --------------------------
	.section	.note.nv.cuinfo,"",@"SHT_NOTE"
	.sectionflags	@"SHF_NOTE_NV_CUINFO"
        /*0018*/ 	.short	0x0002
        /*001a*/ 	.short	0x0064
        /*001c*/ 	.short	0x0082
	.zero		2


//--------------------- .nv.info                  --------------------------
	.section	.nv.info,"",@"SHT_CUDA_INFO"
	.align	4


	//----- nvinfo : EIATTR_REGCOUNT
	.align		4
        /*0000*/ 	.byte	0x04, 0x2f
        /*0002*/ 	.short	(.L_1 - .L_0)
	.align		4
.L_0:
        /*0004*/ 	.word	index@(_Z12jacobikernelPfS_S_iifff)
        /*0008*/ 	.word	0x0000001d


	//----- nvinfo : EIATTR_FRAME_SIZE
	.align		4
.L_1:
        /*000c*/ 	.byte	0x04, 0x11
        /*000e*/ 	.short	(.L_3 - .L_2)
	.align		4
.L_2:
        /*0010*/ 	.word	index@(_Z12jacobikernelPfS_S_iifff)
        /*0014*/ 	.word	0x00000000


	//----- nvinfo : EIATTR_REGCOUNT
	.align		4
.L_3:
        /*0018*/ 	.byte	0x04, 0x2f
        /*001a*/ 	.short	(.L_5 - .L_4)
	.align		4
.L_4:
        /*001c*/ 	.word	index@(_Z15reductionkernelPfi)
        /*0020*/ 	.word	0x0000000b


	//----- nvinfo : EIATTR_FRAME_SIZE
	.align		4
.L_5:
        /*0024*/ 	.byte	0x04, 0x11
        /*0026*/ 	.short	(.L_7 - .L_6)
	.align		4
.L_6:
        /*0028*/ 	.word	index@(_Z15reductionkernelPfi)
        /*002c*/ 	.word	0x00000000


	//----- nvinfo : EIATTR_MIN_STACK_SIZE
	.align		4
.L_7:
        /*0030*/ 	.byte	0x04, 0x12
        /*0032*/ 	.short	(.L_9 - .L_8)
	.align		4
.L_8:
        /*0034*/ 	.word	index@(_Z15reductionkernelPfi)
        /*0038*/ 	.word	0x00000000


	//----- nvinfo : EIATTR_MIN_STACK_SIZE
	.align		4
.L_9:
        /*003c*/ 	.byte	0x04, 0x12
        /*003e*/ 	.short	(.L_11 - .L_10)
	.align		4
.L_10:
        /*0040*/ 	.word	index@(_Z12jacobikernelPfS_S_iifff)
        /*0044*/ 	.word	0x00000000
.L_11:


//--------------------- .nv.compat                --------------------------
	.section	.nv.compat,"",@"SHT_CUDA_COMPAT_INFO"
	.align	4
        /*0000*/ 	.byte	0x02, 0x09, 0x00, 0x00, 0x02, 0x02, 0x01, 0x00, 0x02, 0x05, 0x05, 0x00, 0x03, 0x07, 0x01, 0x01
        /*0010*/ 	.byte	0x02, 0x03, 0x00, 0x00, 0x02, 0x06, 0x01, 0x00, 0x04, 0x0b, 0x08, 0x00, 0x09, 0x00, 0x00, 0x00
        /*0020*/ 	.byte	0x00, 0x00, 0x00, 0x00


//--------------------- .nv.info._Z15reductionkernelPfi --------------------------
	.section	.nv.info._Z15reductionkernelPfi,"",@"SHT_CUDA_INFO"
	.sectionflags	@""
	.align	4


	//----- nvinfo : EIATTR_CUDA_API_VERSION
	.align		4
        /*0000*/ 	.byte	0x04, 0x37
        /*0002*/ 	.short	(.L_13 - .L_12)
.L_12:
        /*0004*/ 	.word	0x00000082


	//----- nvinfo : EIATTR_KPARAM_INFO
	.align		4
.L_13:
        /*0008*/ 	.byte	0x04, 0x17
        /*000a*/ 	.short	(.L_15 - .L_14)
.L_14:
        /*000c*/ 	.word	0x00000000
        /*0010*/ 	.short	0x0001
        /*0012*/ 	.short	0x0008
        /*0014*/ 	.byte	0x00, 0xf0, 0x11, 0x00


	//----- nvinfo : EIATTR_KPARAM_INFO
	.align		4
.L_15:
        /*0018*/ 	.byte	0x04, 0x17
        /*001a*/ 	.short	(.L_17 - .L_16)
.L_16:
        /*001c*/ 	.word	0x00000000
        /*0020*/ 	.short	0x0000
        /*0022*/ 	.short	0x0000
        /*0024*/ 	.byte	0x00, 0xf5, 0x21, 0x00


	//----- nvinfo : EIATTR_SPARSE_MMA_MASK
	.align		4
.L_17:
        /*0028*/ 	.byte	0x03, 0x50
        /*002a*/ 	.short	0x0000


	//----- nvinfo : EIATTR_MAXREG_COUNT
	.align		4
        /*002c*/ 	.byte	0x03, 0x1b
        /*002e*/ 	.short	0x00ff


	//----- nvinfo : EIATTR_NUM_BARRIERS
	.align		4
        /*0030*/ 	.byte	0x02, 0x4c
        /*0032*/ 	.byte	0x01
	.zero		1


	//----- nvinfo : EIATTR_MERCURY_ISA_VERSION
	.align		4
        /*0034*/ 	.byte	0x03, 0x5f
        /*0036*/ 	.short	0x0101


	//----- nvinfo : EIATTR_VRC_CTA_INIT_COUNT
	.align		4
        /*0038*/ 	.byte	0x02, 0x4a
	.zero		1
	.zero		1


	//----- nvinfo : EIATTR_EXIT_INSTR_OFFSETS
	.align		4
        /*003c*/ 	.byte	0x04, 0x1c
        /*003e*/ 	.short	(.L_19 - .L_18)


	//   ....[0]....
.L_18:
        /*0040*/ 	.word	0x000002d0


	//   ....[1]....
        /*0044*/ 	.word	0x00000340


	//----- nvinfo : EIATTR_CRS_STACK_SIZE
	.align		4
.L_19:
        /*0048*/ 	.byte	0x04, 0x1e
        /*004a*/ 	.short	(.L_21 - .L_20)
.L_20:
        /*004c*/ 	.word	0x00000000


	//----- nvinfo : EIATTR_CBANK_PARAM_SIZE
	.align		4
.L_21:
        /*0050*/ 	.byte	0x03, 0x19
        /*0052*/ 	.short	0x000c


	//----- nvinfo : EIATTR_PARAM_CBANK
	.align		4
        /*0054*/ 	.byte	0x04, 0x0a
        /*0056*/ 	.short	(.L_23 - .L_22)
	.align		4
.L_22:
        /*0058*/ 	.word	index@(.nv.constant0._Z15reductionkernelPfi)
        /*005c*/ 	.short	0x0380
        /*005e*/ 	.short	0x000c


	//----- nvinfo : EIATTR_SW_WAR
	.align		4
.L_23:
        /*0060*/ 	.byte	0x04, 0x36
        /*0062*/ 	.short	(.L_25 - .L_24)
.L_24:
        /*0064*/ 	.word	0x00000008
.L_25:


//--------------------- .nv.info._Z12jacobikernelPfS_S_iifff --------------------------
	.section	.nv.info._Z12jacobikernelPfS_S_iifff,"",@"SHT_CUDA_INFO"
	.sectionflags	@""
	.align	4


	//----- nvinfo : EIATTR_CUDA_API_VERSION
	.align		4
        /*0000*/ 	.byte	0x04, 0x37
        /*0002*/ 	.short	(.L_27 - .L_26)
.L_26:
        /*0004*/ 	.word	0x00000082


	//----- nvinfo : EIATTR_KPARAM_INFO
	.align		4
.L_27:
        /*0008*/ 	.byte	0x04, 0x17
        /*000a*/ 	.short	(.L_29 - .L_28)
.L_28:
        /*000c*/ 	.word	0x00000000
        /*0010*/ 	.short	0x0007
        /*0012*/ 	.short	0x0028
        /*0014*/ 	.byte	0x00, 0xf0, 0x11, 0x00


	//----- nvinfo : EIATTR_KPARAM_INFO
	.align		4
.L_29:
        /*0018*/ 	.byte	0x04, 0x17
        /*001a*/ 	.short	(.L_31 - .L_30)
.L_30:
        /*001c*/ 	.word	0x00000000
        /*0020*/ 	.short	0x0006
        /*0022*/ 	.short	0x0024
        /*0024*/ 	.byte	0x00, 0xf0, 0x11, 0x00


	//----- nvinfo : EIATTR_KPARAM_INFO
	.align		4
.L_31:
        /*0028*/ 	.byte	0x04, 0x17
        /*002a*/ 	.short	(.L_33 - .L_32)
.L_32:
        /*002c*/ 	.word	0x00000000
        /*0030*/ 	.short	0x0005
        /*0032*/ 	.short	0x0020
        /*0034*/ 	.byte	0x00, 0xf0, 0x11, 0x00


	//----- nvinfo : EIATTR_KPARAM_INFO
	.align		4
.L_33:
        /*0038*/ 	.byte	0x04, 0x17
        /*003a*/ 	.short	(.L_35 - .L_34)
.L_34:
        /*003c*/ 	.word	0x00000000
        /*0040*/ 	.short	0x0004
        /*0042*/ 	.short	0x001c
        /*0044*/ 	.byte	0x00, 0xf0, 0x11, 0x00


	//----- nvinfo : EIATTR_KPARAM_INFO
	.align		4
.L_35:
        /*0048*/ 	.byte	0x04, 0x17
        /*004a*/ 	.short	(.L_37 - .L_36)
.L_36:
        /*004c*/ 	.word	0x00000000
        /*0050*/ 	.short	0x0003
        /*0052*/ 	.short	0x0018
        /*0054*/ 	.byte	0x00, 0xf0, 0x11, 0x00


	//----- nvinfo : EIATTR_KPARAM_INFO
	.align		4
.L_37:
        /*0058*/ 	.byte	0x04, 0x17
        /*005a*/ 	.short	(.L_39 - .L_38)
.L_38:
        /*005c*/ 	.word	0x00000000
        /*0060*/ 	.short	0x0002
        /*0062*/ 	.short	0x0010
        /*0064*/ 	.byte	0x00, 0xf5, 0x21, 0x00


	//----- nvinfo : EIATTR_KPARAM_INFO
	.align		4
.L_39:
        /*0068*/ 	.byte	0x04, 0x17
        /*006a*/ 	.short	(.L_41 - .L_40)
.L_40:
        /*006c*/ 	.word	0x00000000
        /*0070*/ 	.short	0x0001
        /*0072*/ 	.short	0x0008
        /*0074*/ 	.byte	0x00, 0xf5, 0x21, 0x00


	//----- nvinfo : EIATTR_KPARAM_INFO
	.align		4
.L_41:
        /*0078*/ 	.byte	0x04, 0x17
        /*007a*/ 	.short	(.L_43 - .L_42)
.L_42:
        /*007c*/ 	.word	0x00000000
        /*0080*/ 	.short	0x0000
        /*0082*/ 	.short	0x0000
        /*0084*/ 	.byte	0x00, 0xf5, 0x21, 0x00


	//----- nvinfo : EIATTR_SPARSE_MMA_MASK
	.align		4
.L_43:
        /*0088*/ 	.byte	0x03, 0x50
        /*008a*/ 	.short	0x0000


	//----- nvinfo : EIATTR_MAXREG_COUNT
	.align		4
        /*008c*/ 	.byte	0x03, 0x1b
        /*008e*/ 	.short	0x00ff


	//----- nvinfo : EIATTR_NUM_BARRIERS
	.align		4
        /*0090*/ 	.byte	0x02, 0x4c
        /*0092*/ 	.byte	0x01
	.zero		1


	//----- nvinfo : EIATTR_MERCURY_ISA_VERSION
	.align		4
        /*0094*/ 	.byte	0x03, 0x5f
        /*0096*/ 	.short	0x0101


	//----- nvinfo : EIATTR_VRC_CTA_INIT_COUNT
	.align		4
        /*0098*/ 	.byte	0x02, 0x4a
	.zero		1
	.zero		1


	//----- nvinfo : EIATTR_EXIT_INSTR_OFFSETS
	.align		4
        /*009c*/ 	.byte	0x04, 0x1c
        /*009e*/ 	.short	(.L_45 - .L_44)


	//   ....[0]....
.L_44:
        /*00a0*/ 	.word	0x00000500


	//   ....[1]....
        /*00a4*/ 	.word	0x000005a0


	//----- nvinfo : EIATTR_CBANK_PARAM_SIZE
	.align		4
.L_45:
        /*00a8*/ 	.byte	0x03, 0x19
        /*00aa*/ 	.short	0x002c


	//----- nvinfo : EIATTR_PARAM_CBANK
	.align		4
        /*00ac*/ 	.byte	0x04, 0x0a
        /*00ae*/ 	.short	(.L_47 - .L_46)
	.align		4
.L_46:
        /*00b0*/ 	.word	index@(.nv.constant0._Z12jacobikernelPfS_S_iifff)
        /*00b4*/ 	.short	0x0380
        /*00b6*/ 	.short	0x002c


	//----- nvinfo : EIATTR_SW_WAR
	.align		4
.L_47:
        /*00b8*/ 	.byte	0x04, 0x36
        /*00ba*/ 	.short	(.L_49 - .L_48)
.L_48:
        /*00bc*/ 	.word	0x00000008
.L_49:


//--------------------- .nv.callgraph             --------------------------
	.section	.nv.callgraph,"",@"SHT_CUDA_CALLGRAPH"
	.align	4
	.sectionentsize	8
	.align		4
        /*0000*/ 	.word	0x00000000
	.align		4
        /*0004*/ 	.word	0xffffffff
	.align		4
        /*0008*/ 	.word	0x00000000
	.align		4
        /*000c*/ 	.word	0xfffffffe
	.align		4
        /*0010*/ 	.word	0x00000000
	.align		4
        /*0014*/ 	.word	0xfffffffd
	.align		4
        /*0018*/ 	.word	0x00000000
	.align		4
        /*001c*/ 	.word	0xfffffffc


//--------------------- .text._Z15reductionkernelPfi --------------------------
	.section	.text._Z15reductionkernelPfi,"ax",@progbits
	.align	128
        .global         _Z15reductionkernelPfi
        .type           _Z15reductionkernelPfi,@function
        .size           _Z15reductionkernelPfi,(.L_x_10 - _Z15reductionkernelPfi)
        .other          _Z15reductionkernelPfi,@"STO_CUDA_ENTRY STV_DEFAULT"
_Z15reductionkernelPfi:
.text._Z15reductionkernelPfi:
[----:B------:R-:W-:Y:S01]  /*0000*/  LDC R1, c[0x0][0x37c] ;  /* 0x0000df00ff017b82 */ /* 0x000fe20000000800 */
[----:B------:R-:W0:Y:S01]  /*0010*/  S2R R8, SR_TID.X ;  /* 0x0000000000087919 */ /* 0x000e220000002100 */
[----:B------:R-:W0:Y:S01]  /*0020*/  LDCU UR5, c[0x0][0x388] ;  /* 0x00007100ff0577ac */ /* 0x000e220008000800 */
[----:B------:R-:W-:Y:S01]  /*0030*/  BSSY.RECONVERGENT B0, `(.L_x_0) ;  /* 0x0000008000007945 */ /* 0x000fe20003800200 */
[----:B------:R-:W-:Y:S01]  /*0040*/  IMAD.MOV.U32 R0, RZ, RZ, RZ ;  /* 0x000000ffff007224 */ /* 0x000fe200078e00ff */
[----:B------:R-:W1:Y:S01]  /*0050*/  LDCU.64 UR6, c[0x0][0x358] ;  /* 0x00006b00ff0677ac */ /* 0x000e620008000a00 */
[----:B0-----:R-:W-:-:S13]  /*0060*/  ISETP.GE.AND P0, PT, R8, UR5, PT ;  /* 0x0000000508007c0c */ /* 0x001fda000bf06270 */
[----:B-1----:R-:W-:Y:S05]  /*0070*/  @P0 BRA `(.L_x_1) ;  /* 0x00000000000c0947 */ /* 0x002fea0003800000 */
[----:B------:R-:W0:Y:S02]  /*0080*/  LDC.64 R2, c[0x0][0x380] ;  /* 0x0000e000ff027b82 */ /* 0x000e240000000a00 */
[----:B0-----:R-:W-:-:S05]  /*0090*/  IMAD.WIDE.U32 R2, R8, 0x4, R2 ;  /* 0x0000000408027825 */ /* 0x001fca00078e0002 */
[----:B------:R0:W5:Y:S02]  /*00a0*/  LDG.E R0, desc[UR6][R2.64] ;  /* 0x0000000602007981 */ /* 0x000164000c1e1900 */
.L_x_1:
[----:B------:R-:W-:Y:S05]  /*00b0*/  BSYNC.RECONVERGENT B0 ;  /* 0x0000000000007941 */ /* 0x000fea0003800200 */
.L_x_0:
[----:B------:R-:W1:Y:S02]  /*00c0*/  LDCU UR4, c[0x0][0x360] ;  /* 0x00006c00ff0477ac */ /* 0x000e640008000800 */
[----:B-1----:R-:W-:Y:S02]  /*00d0*/  UISETP.GT.AND UP0, UPT, UR4, UR5, UPT ;  /* 0x000000050400728c */ /* 0x002fe4000bf04270 */
[----:B------:R-:W-:-:S07]  /*00e0*/  IMAD.U32 R6, RZ, RZ, UR4 ;  /* 0x00000004ff067e24 */ /* 0x000fce000f8e00ff */
[----:B------:R-:W-:Y:S05]  /*00f0*/  BRA.U UP0, `(.L_x_2) ;  /* 0x0000000100247547 */ /* 0x000fea000b800000 */
[----:B------:R-:W1:Y:S01]  /*0100*/  LDC.64 R4, c[0x0][0x380] ;  /* 0x0000e000ff047b82 */ /* 0x000e620000000a00 */
[----:B------:R-:W-:-:S07]  /*0110*/  IMAD.MOV.U32 R7, RZ, RZ, R6 ;  /* 0x000000ffff077224 */ /* 0x000fce00078e0006 */
.L_x_3:
[----:B0-----:R-:W-:-:S04]  /*0120*/  IMAD.IADD R3, R8, 0x1, R7 ;  /* 0x0000000108037824 */ /* 0x001fc800078e0207 */
[----:B-1----:R-:W-:-:S06]  /*0130*/  IMAD.WIDE R2, R3, 0x4, R4 ;  /* 0x0000000403027825 */ /* 0x002fcc00078e0204 */
[----:B------:R-:W2:Y:S01]  /*0140*/  LDG.E R3, desc[UR6][R2.64] ;  /* 0x0000000602037981 */ /* 0x000ea2000c1e1900 */
[----:B------:R-:W-:-:S05]  /*0150*/  IMAD.IADD R7, R6, 0x1, R7 ;  /* 0x0000000106077824 */ /* 0x000fca00078e0207 */
[----:B------:R-:W-:Y:S02]  /*0160*/  ISETP.GT.AND P0, PT, R7, UR5, PT ;  /* 0x0000000507007c0c */ /* 0x000fe4000bf04270 */
[----:B--2--5:R-:W-:-:S11]  /*0170*/  FMNMX R0, R3, R0, !PT ;  /* 0x0000000003007209 */ /* 0x024fd60007800000 */
[----:B------:R-:W-:Y:S05]  /*0180*/  @!P0 BRA `(.L_x_3) ;  /* 0xfffffffc00e48947 */ /* 0x000fea000383ffff */
.L_x_2:
[----:B------:R-:W1:Y:S01]  /*0190*/  S2UR UR5, SR_CgaCtaId ;  /* 0x00000000000579c3 */ /* 0x000e620000008800 */
[----:B------:R-:W-:Y:S01]  /*01a0*/  UMOV UR4, 0x400 ;  /* 0x0000040000047882 */ /* 0x000fe20000000000 */
[----:B------:R-:W-:Y:S02]  /*01b0*/  ISETP.GE.U32.AND P1, PT, R6, 0x2, PT ;  /* 0x000000020600780c */ /* 0x000fe40003f26070 */
[----:B------:R-:W-:Y:S01]  /*01c0*/  ISETP.NE.AND P0, PT, R8, RZ, PT ;  /* 0x000000ff0800720c */ /* 0x000fe20003f05270 */
[----:B-1----:R-:W-:-:S06]  /*01d0*/  ULEA UR4, UR5, UR4, 0x18 ;  /* 0x0000000405047291 */ /* 0x002fcc000f8ec0ff */
[----:B0-----:R-:W-:-:S05]  /*01e0*/  LEA R3, R8, UR4, 0x2 ;  /* 0x0000000408037c11 */ /* 0x001fca000f8e10ff */
[----:B-----5:R0:W-:Y:S01]  /*01f0*/  STS [R3], R0 ;  /* 0x0000000003007388 */ /* 0x0201e20000000800 */
[----:B------:R-:W-:Y:S06]  /*0200*/  BAR.SYNC.DEFER_BLOCKING 0x0 ;  /* 0x0000000000007b1d */ /* 0x000fec0000010000 */
[----:B------:R-:W-:Y:S05]  /*0210*/  @!P1 BRA `(.L_x_4) ;  /* 0x00000000002c9947 */ /* 0x000fea0003800000 */
.L_x_5:
[----:B------:R-:W-:-:S04]  /*0220*/  SHF.R.U32.HI R4, RZ, 0x1, R6 ;  /* 0x00000001ff047819 */ /* 0x000fc80000011606 */
[----:B------:R-:W-:-:S13]  /*0230*/  ISETP.GE.U32.AND P1, PT, R8, R4, PT ;  /* 0x000000040800720c */ /* 0x000fda0003f26070 */
[----:B------:R-:W-:Y:S01]  /*0240*/  @!P1 IMAD R2, R4, 0x4, R3 ;  /* 0x0000000404029824 */ /* 0x000fe200078e0203 */
[----:B0-----:R-:W-:Y:S04]  /*0250*/  @!P1 LDS R0, [R3] ;  /* 0x0000000003009984 */ /* 0x001fe80000000800 */
[----:B------:R-:W0:Y:S02]  /*0260*/  @!P1 LDS R5, [R2] ;  /* 0x0000000002059984 */ /* 0x000e240000000800 */
[----:B0-----:R-:W-:-:S05]  /*0270*/  @!P1 FMNMX R0, R0, R5, !PT ;  /* 0x0000000500009209 */ /* 0x001fca0007800000 */
[----:B------:R1:W-:Y:S01]  /*0280*/  @!P1 STS [R3], R0 ;  /* 0x0000000003009388 */ /* 0x0003e20000000800 */
[----:B------:R-:W-:Y:S01]  /*0290*/  BAR.SYNC.DEFER_BLOCKING 0x0 ;  /* 0x0000000000007b1d */ /* 0x000fe20000010000 */
[----:B------:R-:W-:Y:S01]  /*02a0*/  ISETP.GT.U32.AND P1, PT, R6, 0x3, PT ;  /* 0x000000030600780c */ /* 0x000fe20003f24070 */
[----:B------:R-:W-:-:S12]  /*02b0*/  IMAD.MOV.U32 R6, RZ, RZ, R4 ;  /* 0x000000ffff067224 */ /* 0x000fd800078e0004 */
[----:B-1----:R-:W-:Y:S05]  /*02c0*/  @P1 BRA `(.L_x_5) ;  /* 0xfffffffc00d41947 */ /* 0x002fea000383ffff */
.L_x_4:
[----:B------:R-:W-:Y:S05]  /*02d0*/  @P0 EXIT ;  /* 0x000000000000094d */ /* 0x000fea0003800000 */
[----:B------:R-:W1:Y:S01]  /*02e0*/  S2UR UR5, SR_CgaCtaId ;  /* 0x00000000000579c3 */ /* 0x000e620000008800 */
[----:B------:R-:W-:-:S07]  /*02f0*/  UMOV UR4, 0x400 ;  /* 0x0000040000047882 */ /* 0x000fce0000000000 */
[----:B0-----:R-:W0:Y:S01]  /*0300*/  LDC.64 R2, c[0x0][0x380] ;  /* 0x0000e000ff027b82 */ /* 0x001e220000000a00 */
[----:B-1----:R-:W-:-:S09]  /*0310*/  ULEA UR4, UR5, UR4, 0x18 ;  /* 0x0000000405047291 */ /* 0x002fd2000f8ec0ff */
[----:B------:R-:W0:Y:S04]  /*0320*/  LDS R5, [UR4] ;  /* 0x00000004ff057984 */ /* 0x000e280008000800 */
[----:B0-----:R-:W-:Y:S01]  /*0330*/  STG.E desc[UR6][R2.64], R5 ;  /* 0x0000000502007986 */ /* 0x001fe2000c101906 */
[----:B------:R-:W-:Y:S05]  /*0340*/  EXIT ;  /* 0x000000000000794d */ /* 0x000fea0003800000 */
.L_x_6:
[----:B------:R-:W-:-:S00]  /*0350*/  BRA `(.L_x_6) ;  /* 0xfffffffc00fc7947 */ /* 0x000fc0000383ffff */
[----:B------:R-:W-:-:S00]  /*0360*/  NOP ;  /* 0x0000000000007918 */ /* 0x000fc00000000000 */
        /* <DEDUP_REMOVED lines=9> */
.L_x_10:


//--------------------- .text._Z12jacobikernelPfS_S_iifff --------------------------
	.section	.text._Z12jacobikernelPfS_S_iifff,"ax",@progbits
	.align	128
        .global         _Z12jacobikernelPfS_S_iifff
        .type           _Z12jacobikernelPfS_S_iifff,@function
        .size           _Z12jacobikernelPfS_S_iifff,(.L_x_11 - _Z12jacobikernelPfS_S_iifff)
        .other          _Z12jacobikernelPfS_S_iifff,@"STO_CUDA_ENTRY STV_DEFAULT"
_Z12jacobikernelPfS_S_iifff:
.text._Z12jacobikernelPfS_S_iifff:
[----:B------:R-:W-:Y:S01]  /*0000*/  LDC R1, c[0x0][0x37c] ;  /* 0x0000df00ff017b82 */ /* 0x000fe20000000800 */
[----:B------:R-:W0:Y:S07]  /*0010*/  S2R R3, SR_TID.X ;  /* 0x0000000000037919 */ /* 0x000e2e0000002100 */
[----:B------:R-:W0:Y:S01]  /*0020*/  S2UR UR8, SR_CTAID.X ;  /* 0x00000000000879c3 */ /* 0x000e220000002500 */
[----:B------:R-:W1:Y:S01]  /*0030*/  LDCU.64 UR6, c[0x0][0x358] ;  /* 0x00006b00ff0677ac */ /* 0x000e620008000a00 */
[----:B------:R-:W2:Y:S01]  /*0040*/  S2R R6, SR_TID.Y ;  /* 0x0000000000067919 */ /* 0x000ea20000002200 */
[----:B------:R-:W3:Y:S05]  /*0050*/  S2R R0, SR_CTAID.Y ;  /* 0x0000000000007919 */ /* 0x000eea0000002600 */
[----:B------:R-:W0:Y:S01]  /*0060*/  LDC R2, c[0x0][0x360] ;  /* 0x0000d800ff027b82 */ /* 0x000e220000000800 */
[----:B------:R-:W3:Y:S07]  /*0070*/  LDCU UR9, c[0x0][0x364] ;  /* 0x00006c80ff0977ac */ /* 0x000eee0008000800 */
[----:B------:R-:W4:Y:S08]  /*0080*/  LDC R4, c[0x0][0x39c] ;  /* 0x0000e700ff047b82 */ /* 0x000f300000000800 */
[----:B------:R-:W5:Y:S08]  /*0090*/  LDC.64 R8, c[0x0][0x380] ;  /* 0x0000e000ff087b82 */ /* 0x000f700000000a00 */
[----:B------:R-:W1:Y:S01]  /*00a0*/  S2UR UR5, SR_CgaCtaId ;  /* 0x00000000000579c3 */ /* 0x000e620000008800 */
[--C-:B0-----:R-:W-:Y:S01]  /*00b0*/  IMAD R5, R2, UR8, R3.reuse ;  /* 0x0000000802057c24 */ /* 0x101fe2000f8e0203 */
[----:B------:R-:W-:Y:S01]  /*00c0*/  ISETP.GT.U32.AND P1, PT, R3, 0x1, PT ;  /* 0x000000010300780c */ /* 0x000fe20003f24070 */
[----:B------:R-:W-:Y:S01]  /*00d0*/  UMOV UR4, 0x400 ;  /* 0x0000040000047882 */ /* 0x000fe20000000000 */
[C---:B--2---:R-:W-:Y:S01]  /*00e0*/  ISETP.GT.U32.AND P2, PT, R6.reuse, 0x1, PT ;  /* 0x000000010600780c */ /* 0x044fe20003f44070 */
[----:B------:R-:W0:Y:S01]  /*00f0*/  LDCU.64 UR10, c[0x0][0x3a0] ;  /* 0x00007400ff0a77ac */ /* 0x000e220008000a00 */
[----:B------:R-:W-:Y:S01]  /*0100*/  LOP3.LUT P0, RZ, R6, 0x3fe, R3, 0xc8, !PT ;  /* 0x000003fe06ff7812 */ /* 0x000fe2000780c803 */
[----:B---3--:R-:W-:-:S04]  /*0110*/  IMAD R7, R0, UR9, R6 ;  /* 0x0000000900077c24 */ /* 0x008fc8000f8e0206 */
[----:B----4-:R-:W-:-:S05]  /*0120*/  IMAD R13, R7, R4, R5 ;  /* 0x00000004070d7224 */ /* 0x010fca00078e0205 */
[----:B------:R-:W-:-:S05]  /*0130*/  LEA R11, R4, R13, 0x4 ;  /* 0x0000000d040b7211 */ /* 0x000fca00078e20ff */
[----:B-----5:R-:W-:-:S04]  /*0140*/  IMAD.WIDE R10, R11, 0x4, R8 ;  /* 0x000000040b0a7825 */ /* 0x020fc800078e0208 */
[----:B------:R-:W-:Y:S01]  /*0150*/  IMAD.WIDE R8, R13, 0x4, R8 ;  /* 0x000000040d087825 */ /* 0x000fe200078e0208 */
[----:B-1----:R-:W2:Y:S04]  /*0160*/  @!P2 LDG.E R16, desc[UR6][R10.64] ;  /* 0x000000060a10a981 */ /* 0x002ea8000c1e1900 */
[----:B------:R-:W3:Y:S04]  /*0170*/  @!P0 LDG.E R18, desc[UR6][R10.64+0x40] ;  /* 0x000040060a128981 */ /* 0x000ee8000c1e1900 */
[----:B------:R-:W4:Y:S04]  /*0180*/  LDG.E R12, desc[UR6][R8.64] ;  /* 0x00000006080c7981 */ /* 0x000f28000c1e1900 */
[----:B------:R1:W5:Y:S01]  /*0190*/  @!P1 LDG.E R14, desc[UR6][R8.64+0x40] ;  /* 0x00004006080e9981 */ /* 0x000362000c1e1900 */
[----:B------:R-:W-:Y:S01]  /*01a0*/  ULEA UR4, UR5, UR4, 0x18 ;  /* 0x0000000405047291 */ /* 0x000fe2000f8ec0ff */
[----:B------:R-:W-:Y:S01]  /*01b0*/  IMAD R13, R6, 0x12, R3 ;  /* 0x00000012060d7824 */ /* 0x000fe200078e0203 */
[----:B------:R-:W0:Y:S01]  /*01c0*/  LDCU UR5, c[0x0][0x3a8] ;  /* 0x00007500ff0577ac */ /* 0x000e220008000800 */
[----:B------:R-:W-:-:S02]  /*01d0*/  IMAD R4, R7, R4, R4 ;  /* 0x0000000407047224 */ /* 0x000fc400078e0204 */
[----:B------:R-:W-:Y:S01]  /*01e0*/  IMAD R3, R6, R2, R3 ;  /* 0x0000000206037224 */ /* 0x000fe200078e0203 */
[----:B------:R-:W-:Y:S02]  /*01f0*/  LEA R13, R13, UR4, 0x2 ;  /* 0x000000040d0d7c11 */ /* 0x000fe4000f8e10ff */
[----:B------:R-:W-:Y:S01]  /*0200*/  IADD3 R5, PT, PT, R5, 0x1, R4 ;  /* 0x0000000105057810 */ /* 0x000fe20007ffe004 */
[----:B-1----:R-:W1:Y:S01]  /*0210*/  LDC.64 R8, c[0x0][0x388] ;  /* 0x0000e200ff087b82 */ /* 0x002e620000000a00 */
[----:B------:R-:W-:Y:S01]  /*0220*/  IMAD R4, R2, UR9, RZ ;  /* 0x0000000902047c24 */ /* 0x000fe2000f8e02ff */
[----:B------:R-:W-:Y:S02]  /*0230*/  LEA R2, R3, UR4, 0x2 ;  /* 0x0000000403027c11 */ /* 0x000fe4000f8e10ff */
[----:B-1----:R-:W-:Y:S01]  /*0240*/  IMAD.WIDE R8, R5, 0x4, R8 ;  /* 0x0000000405087825 */ /* 0x002fe200078e0208 */
[----:B--2---:R-:W-:Y:S04]  /*0250*/  @!P2 STS [R13+0x480], R16 ;  /* 0x000480100d00a388 */ /* 0x004fe80000000800 */
[----:B---3--:R-:W-:Y:S01]  /*0260*/  @!P0 STS [R13+0x4c0], R18 ;  /* 0x0004c0120d008388 */ /* 0x008fe20000000800 */
[----:B------:R-:W-:-:S03]  /*0270*/  ISETP.NE.AND P0, PT, R3, RZ, PT ;  /* 0x000000ff0300720c */ /* 0x000fc60003f05270 */
[----:B----4-:R-:W-:Y:S04]  /*0280*/  STS [R13], R12 ;  /* 0x0000000c0d007388 */ /* 0x010fe80000000800 */
[----:B-----5:R-:W-:Y:S01]  /*0290*/  @!P1 STS [R13+0x40], R14 ;  /* 0x0000400e0d009388 */ /* 0x020fe20000000800 */
[----:B------:R-:W-:Y:S01]  /*02a0*/  BAR.SYNC.DEFER_BLOCKING 0x0 ;  /* 0x0000000000007b1d */ /* 0x000fe20000010000 */
[----:B------:R-:W-:-:S05]  /*02b0*/  ISETP.GE.U32.AND P1, PT, R4, 0x2, PT ;  /* 0x000000020400780c */ /* 0x000fca0003f26070 */
[----:B------:R-:W-:Y:S04]  /*02c0*/  LDS R11, [R13+0x48] ;  /* 0x000048000d0b7984 */ /* 0x000fe80000000800 */
[----:B------:R-:W1:Y:S04]  /*02d0*/  LDS R20, [R13+0x4] ;  /* 0x000004000d147984 */ /* 0x000e680000000800 */
[----:B------:R-:W2:Y:S04]  /*02e0*/  LDS R22, [R13+0x50] ;  /* 0x000050000d167984 */ /* 0x000ea80000000800 */
[----:B------:R-:W-:Y:S04]  /*02f0*/  LDS R15, [R13] ;  /* 0x000000000d0f7984 */ /* 0x000fe80000000800 */
[----:B------:R-:W3:Y:S04]  /*0300*/  LDS R26, [R13+0x90] ;  /* 0x000090000d1a7984 */ /* 0x000ee80000000800 */
[----:B------:R-:W4:Y:S04]  /*0310*/  LDS R24, [R13+0x94] ;  /* 0x000094000d187984 */ /* 0x000f280000000800 */
[----:B------:R-:W5:Y:S04]  /*0320*/  LDS R16, [R13+0x8] ;  /* 0x000008000d107984 */ /* 0x000f680000000800 */
[----:B------:R-:W0:Y:S04]  /*0330*/  LDS R18, [R13+0x98] ;  /* 0x000098000d127984 */ /* 0x000e280000000800 */
[----:B------:R-:W0:Y:S01]  /*0340*/  LDS R10, [R13+0x4c] ;  /* 0x00004c000d0a7984 */ /* 0x000e220000000800 */
[----:B-1----:R-:W-:-:S04]  /*0350*/  FADD R11, R11, R20 ;  /* 0x000000140b0b7221 */ /* 0x002fc80000000000 */
[----:B--2---:R-:W-:Y:S01]  /*0360*/  FADD R11, R11, R22 ;  /* 0x000000160b0b7221 */ /* 0x004fe20000000000 */
[----:B---3--:R-:W-:-:S03]  /*0370*/  FADD R15, R15, R26 ;  /* 0x0000001a0f0f7221 */ /* 0x008fc60000000000 */
[----:B----4-:R-:W-:Y:S01]  /*0380*/  FADD R11, R11, R24 ;  /* 0x000000180b0b7221 */ /* 0x010fe20000000000 */
[----:B-----5:R-:W-:-:S03]  /*0390*/  FADD R15, R15, R16 ;  /* 0x000000100f0f7221 */ /* 0x020fc60000000000 */
[----:B0-----:R-:W-:Y:S01]  /*03a0*/  FMUL R11, R11, UR11 ;  /* 0x0000000b0b0b7c20 */ /* 0x001fe20008400000 */
[----:B------:R-:W-:-:S03]  /*03b0*/  FADD R18, R15, R18 ;  /* 0x000000120f127221 */ /* 0x000fc60000000000 */
[----:B------:R-:W-:-:S04]  /*03c0*/  FFMA R11, R10, UR10, R11 ;  /* 0x0000000a0a0b7c23 */ /* 0x000fc8000800000b */
[----:B------:R-:W-:-:S04]  /*03d0*/  FFMA R11, R18, UR5, R11 ;  /* 0x00000005120b7c23 */ /* 0x000fc8000800000b */
[----:B------:R-:W-:Y:S01]  /*03e0*/  FADD R10, -R10, R11 ;  /* 0x0000000b0a0a7221 */ /* 0x000fe20000000100 */
[----:B------:R0:W-:Y:S03]  /*03f0*/  STG.E desc[UR6][R8.64], R11 ;  /* 0x0000000b08007986 */ /* 0x0001e6000c101906 */
[----:B------:R-:W-:Y:S01]  /*0400*/  FADD R5, |R10|, -RZ ;  /* 0x800000ff0a057221 */ /* 0x000fe20000000200 */
[----:B------:R-:W-:Y:S06]  /*0410*/  BAR.SYNC.DEFER_BLOCKING 0x0 ;  /* 0x0000000000007b1d */ /* 0x000fec0000010000 */
[----:B------:R0:W-:Y:S02]  /*0420*/  STS [R2], R5 ;  /* 0x0000000502007388 */ /* 0x0001e40000000800 */
[----:B------:R-:W-:Y:S06]  /*0430*/  BAR.SYNC.DEFER_BLOCKING 0x0 ;  /* 0x0000000000007b1d */ /* 0x000fec0000010000 */
[----:B------:R-:W-:Y:S05]  /*0440*/  @!P1 BRA `(.L_x_7) ;  /* 0x00000000002c9947 */ /* 0x000fea0003800000 */
.L_x_8:
[----:B------:R-:W-:-:S04]  /*0450*/  SHF.R.U32.HI R7, RZ, 0x1, R4 ;  /* 0x00000001ff077819 */ /* 0x000fc80000011604 */
[----:B------:R-:W-:-:S13]  /*0460*/  ISETP.GE.U32.AND P1, PT, R3, R7, PT ;  /* 0x000000070300720c */ /* 0x000fda0003f26070 */
[----:B------:R-:W-:Y:S01]  /*0470*/  @!P1 LEA R6, R7, R2, 0x2 ;  /* 0x0000000207069211 */ /* 0x000fe200078e10ff */
[----:B0-----:R-:W-:Y:S05]  /*0480*/  @!P1 LDS R5, [R2] ;  /* 0x0000000002059984 */ /* 0x001fea0000000800 */
[----:B------:R-:W0:Y:S02]  /*0490*/  @!P1 LDS R6, [R6] ;  /* 0x0000000006069984 */ /* 0x000e240000000800 */
[----:B0-----:R-:W-:-:S05]  /*04a0*/  @!P1 FMNMX R5, R5, R6, !PT ;  /* 0x0000000605059209 */ /* 0x001fca0007800000 */
[----:B------:R1:W-:Y:S01]  /*04b0*/  @!P1 STS [R2], R5 ;  /* 0x0000000502009388 */ /* 0x0003e20000000800 */
[----:B------:R-:W-:Y:S01]  /*04c0*/  BAR.SYNC.DEFER_BLOCKING 0x0 ;  /* 0x0000000000007b1d */ /* 0x000fe20000010000 */
[----:B------:R-:W-:Y:S02]  /*04d0*/  ISETP.GT.U32.AND P1, PT, R4, 0x3, PT ;  /* 0x000000030400780c */ /* 0x000fe40003f24070 */
[----:B------:R-:W-:-:S11]  /*04e0*/  MOV R4, R7 ;  /* 0x0000000700047202 */ /* 0x000fd60000000f00 */
[----:B-1----:R-:W-:Y:S05]  /*04f0*/  @P1 BRA `(.L_x_8) ;  /* 0xfffffffc00d41947 */ /* 0x002fea000383ffff */
.L_x_7:
[----:B------:R-:W-:Y:S05]  /*0500*/  @P0 EXIT ;  /* 0x000000000000094d */ /* 0x000fea0003800000 */
[----:B------:R-:W1:Y:S01]  /*0510*/  S2UR UR5, SR_CgaCtaId ;  /* 0x00000000000579c3 */ /* 0x000e620000008800 */
[----:B------:R-:W-:-:S07]  /*0520*/  UMOV UR4, 0x400 ;  /* 0x0000040000047882 */ /* 0x000fce0000000000 */
[----:B------:R-:W2:Y:S08]  /*0530*/  LDC R7, c[0x0][0x370] ;  /* 0x0000dc00ff077b82 */ /* 0x000eb00000000800 */
[----:B0-----:R-:W0:Y:S01]  /*0540*/  LDC.64 R2, c[0x0][0x390] ;  /* 0x0000e400ff027b82 */ /* 0x001e220000000a00 */
[----:B-1----:R-:W-:Y:S01]  /*0550*/  ULEA UR4, UR5, UR4, 0x18 ;  /* 0x0000000405047291 */ /* 0x002fe2000f8ec0ff */
[----:B--2---:R-:W-:-:S08]  /*0560*/  IMAD R7, R0, R7, UR8 ;  /* 0x0000000800077e24 */ /* 0x004fd0000f8e0207 */
[----:B------:R-:W1:Y:S01]  /*0570*/  LDS R5, [UR4] ;  /* 0x00000004ff057984 */ /* 0x000e620008000800 */
[----:B0-----:R-:W-:-:S05]  /*0580*/  IMAD.WIDE.U32 R2, R7, 0x4, R2 ;  /* 0x0000000407027825 */ /* 0x001fca00078e0002 */
[----:B-1----:R-:W-:Y:S01]  /*0590*/  STG.E desc[UR6][R2.64], R5 ;  /* 0x0000000502007986 */ /* 0x002fe2000c101906 */
[----:B------:R-:W-:Y:S05]  /*05a0*/  EXIT ;  /* 0x000000000000794d */ /* 0x000fea0003800000 */
.L_x_9:
        /* <DEDUP_REMOVED lines=13> */
.L_x_11:


//--------------------- .nv.shared._Z15reductionkernelPfi --------------------------
	.section	.nv.shared._Z15reductionkernelPfi,"aw",@nobits
	.sectionflags	@""
	.align	4
.nv.shared._Z15reductionkernelPfi:
	.zero		2048


//--------------------- .nv.shared.reserved.0     --------------------------
	.section	.nv.shared.reserved.0,"aw",@nobits
	.weak		__nv_reservedSMEM_offset_0_alias
	.size		__nv_reservedSMEM_offset_0_alias, 0, 64
	.other		__nv_reservedSMEM_offset_0_alias,@"STO_CUDA_RESERVED_SHARED STV_DEFAULT"
__nv_reservedSMEM_offset_0_alias:
	.zero		0
	.zero		64


//--------------------- .nv.shared._Z12jacobikernelPfS_S_iifff --------------------------
	.section	.nv.shared._Z12jacobikernelPfS_S_iifff,"aw",@nobits
	.sectionflags	@""
	.align	4
.nv.shared._Z12jacobikernelPfS_S_iifff:
	.zero		2320


//--------------------- .nv.constant0._Z15reductionkernelPfi --------------------------
	.section	.nv.constant0._Z15reductionkernelPfi,"a",@progbits
	.sectionflags	@""
	.align	4
.nv.constant0._Z15reductionkernelPfi:
	.zero		908


//--------------------- .nv.constant0._Z12jacobikernelPfS_S_iifff --------------------------
	.section	.nv.constant0._Z12jacobikernelPfS_S_iifff,"a",@progbits
	.sectionflags	@""
	.align	4
.nv.constant0._Z12jacobikernelPfS_S_iifff:
	.zero		940


//--------------------- SYMBOLS --------------------------

	.type		.nv.reservedSmem.offset0,@object
	.size		.nv.reservedSmem.offset0,0x4
	.type		.nv.reservedSmem.cap,@object
	.size		.nv.reservedSmem.cap,0x4
